//
// Generated by NVIDIA NVVM Compiler
//
// Compiler Build ID: CL-36424714
// Cuda compilation tools, release 13.0, V13.0.88
// Based on NVVM 20.0.0
//

.version 9.0
.target sm_100
.address_size 64

	// .globl	_Z14x_plus_y_leq_cP6VStoremmi
.global .align 8 .b8 vstore_d[16];

.visible .entry _Z14x_plus_y_leq_cP6VStoremmi(
	.param .u64 .ptr .align 1 _Z14x_plus_y_leq_cP6VStoremmi_param_0,
	.param .u64 _Z14x_plus_y_leq_cP6VStoremmi_param_1,
	.param .u64 _Z14x_plus_y_leq_cP6VStoremmi_param_2,
	.param .u32 _Z14x_plus_y_leq_cP6VStoremmi_param_3
)
{
	.reg .b32 	%r<10>;
	.reg .b64 	%rd<15>;

	ld.param.u64 	%rd1, [_Z14x_plus_y_leq_cP6VStoremmi_param_0];
	ld.param.u64 	%rd2, [_Z14x_plus_y_leq_cP6VStoremmi_param_1];
	ld.param.u64 	%rd3, [_Z14x_plus_y_leq_cP6VStoremmi_param_2];
	ld.param.u32 	%r1, [_Z14x_plus_y_leq_cP6VStoremmi_param_3];
	cvta.to.global.u64 	%rd4, %rd1;
	ld.global.u64 	%rd5, [%rd4];
	cvta.to.global.u64 	%rd6, %rd5;
	shl.b64 	%rd7, %rd3, 3;
	add.s64 	%rd8, %rd6, %rd7;
	ld.global.u32 	%r2, [%rd8];
	sub.s32 	%r3, %r1, %r2;
	shl.b64 	%rd9, %rd2, 3;
	add.s64 	%rd10, %rd6, %rd9;
	ld.global.u32 	%r4, [%rd10+4];
	min.s32 	%r5, %r4, %r3;
	st.global.u32 	[%rd10+4], %r5;
	ld.global.u64 	%rd11, [%rd4];
	cvta.to.global.u64 	%rd12, %rd11;
	add.s64 	%rd13, %rd12, %rd9;
	ld.global.u32 	%r6, [%rd13];
	sub.s32 	%r7, %r1, %r6;
	add.s64 	%rd14, %rd12, %rd7;
	ld.global.u32 	%r8, [%rd14+4];
	min.s32 	%r9, %r8, %r7;
	st.global.u32 	[%rd14+4], %r9;
	ret;

}


// ===== COMPILED SASS (sm_100) =====

	.target	sm_100

	.elftype	@"ET_EXEC"


//--------------------- .note.nv.tkinfo           --------------------------
	.section	.note.nv.tkinfo,"",@"SHT_NOTE"
	.sectionflags	@"SHF_NOTE_NV_TKINFO"
	.tkinfo
        /*0018*/ 	.word	0x00000002
        /*0030*/ 	.string	""
        /*0030*/ 	.string	"ptxas"
        /*0030*/ 	.string	"Cuda compilation tools, release 13.0, V13.0.88"
        /*0030*/ 	.string	"Build cuda_13.0.r13.0/compiler.36424714_0"
        /*0030*/ 	.string	"-arch sm_100 -m 64 "



//--------------------- .note.nv.cuinfo           --------------------------
	.section	.note.nv.cuinfo,"",@"SHT_NOTE"
	.sectionflags	@"SHF_NOTE_NV_CUINFO"
        /*0018*/ 	.short	0x0002
        /*001a*/ 	.short	0x0064
        /*001c*/ 	.short	0x0082
	.zero		2


//--------------------- .nv.info                  --------------------------
	.section	.nv.info,"",@"SHT_CUDA_INFO"
	.align	4


	//----- nvinfo : EIATTR_REGCOUNT
	.align		4
        /*0000*/ 	.byte	0x04, 0x2f
        /*0002*/ 	.short	(.L_2 - .L_1)
	.align		4
.L_1:
        /*0004*/ 	.word	index@(_Z14x_plus_y_leq_cP6VStoremmi)
        /*0008*/ 	.word	0x00000010


	//----- nvinfo : EIATTR_FRAME_SIZE
	.align		4
.L_2:
        /*000c*/ 	.byte	0x04, 0x11
        /*000e*/ 	.short	(.L_4 - .L_3)
	.align		4
.L_3:
        /*0010*/ 	.word	index@(_Z14x_plus_y_leq_cP6VStoremmi)
        /*0014*/ 	.word	0x00000000


	//----- nvinfo : EIATTR_MIN_STACK_SIZE
	.align		4
.L_4:
        /*0018*/ 	.byte	0x04, 0x12
        /*001a*/ 	.short	(.L_6 - .L_5)
	.align		4
.L_5:
        /*001c*/ 	.word	index@(_Z14x_plus_y_leq_cP6VStoremmi)
        /*0020*/ 	.word	0x00000000
.L_6:


//--------------------- .nv.compat                --------------------------
	.section	.nv.compat,"",@"SHT_CUDA_COMPAT_INFO"
	.align	4
        /*0000*/ 	.byte	0x02, 0x09, 0x00, 0x00, 0x02, 0x02, 0x01, 0x00, 0x02, 0x05, 0x05, 0x00, 0x03, 0x07, 0x01, 0x01
        /*0010*/ 	.byte	0x02, 0x03, 0x00, 0x00, 0x02, 0x06, 0x01, 0x00, 0x04, 0x0b, 0x08, 0x00, 0x09, 0x00, 0x00, 0x00
        /*0020*/ 	.byte	0x00, 0x00, 0x00, 0x00


//--------------------- .nv.info._Z14x_plus_y_leq_cP6VStoremmi --------------------------
	.section	.nv.info._Z14x_plus_y_leq_cP6VStoremmi,"",@"SHT_CUDA_INFO"
	.sectionflags	@""
	.align	4


	//----- nvinfo : EIATTR_CUDA_API_VERSION
	.align		4
        /*0000*/ 	.byte	0x04, 0x37
        /*0002*/ 	.short	(.L_8 - .L_7)
.L_7:
        /*0004*/ 	.word	0x00000082


	//----- nvinfo : EIATTR_KPARAM_INFO
	.align		4
.L_8:
        /*0008*/ 	.byte	0x04, 0x17
        /*000a*/ 	.short	(.L_10 - .L_9)
.L_9:
        /*000c*/ 	.word	0x00000000
        /*0010*/ 	.short	0x0003
        /*0012*/ 	.short	0x0018
        /*0014*/ 	.byte	0x00, 0xf0, 0x11, 0x00


	//----- nvinfo : EIATTR_KPARAM_INFO
	.align		4
.L_10:
        /*0018*/ 	.byte	0x04, 0x17
        /*001a*/ 	.short	(.L_12 - .L_11)
.L_11:
        /*001c*/ 	.word	0x00000000
        /*0020*/ 	.short	0x0002
        /*0022*/ 	.short	0x0010
        /*0024*/ 	.byte	0x00, 0xf0, 0x21, 0x00


	//----- nvinfo : EIATTR_KPARAM_INFO
	.align		4
.L_12:
        /*0028*/ 	.byte	0x04, 0x17
        /*002a*/ 	.short	(.L_14 - .L_13)
.L_13:
        /*002c*/ 	.word	0x00000000
        /*0030*/ 	.short	0x0001
        /*0032*/ 	.short	0x0008
        /*0034*/ 	.byte	0x00, 0xf0, 0x21, 0x00


	//----- nvinfo : EIATTR_KPARAM_INFO
	.align		4
.L_14:
        /*0038*/ 	.byte	0x04, 0x17
        /*003a*/ 	.short	(.L_16 - .L_15)
.L_15:
        /*003c*/ 	.word	0x00000000
        /*0040*/ 	.short	0x0000
        /*0042*/ 	.short	0x0000
        /*0044*/ 	.byte	0x00, 0xf5, 0x21, 0x00


	//----- nvinfo : EIATTR_SPARSE_MMA_MASK
	.align		4
.L_16:
        /*0048*/ 	.byte	0x03, 0x50
        /*004a*/ 	.short	0x0000


	//----- nvinfo : EIATTR_MAXREG_COUNT
	.align		4
        /*004c*/ 	.byte	0x03, 0x1b
        /*004e*/ 	.short	0x00ff


	//----- nvinfo : EIATTR_MERCURY_ISA_VERSION
	.align		4
        /*0050*/ 	.byte	0x03, 0x5f
        /*0052*/ 	.short	0x0101


	//----- nvinfo : EIATTR_VRC_CTA_INIT_COUNT
	.align		4
        /*0054*/ 	.byte	0x02, 0x4a
	.zero		1
	.zero		1


	//----- nvinfo : EIATTR_EXIT_INSTR_OFFSETS
	.align		4
        /*0058*/ 	.byte	0x04, 0x1c
        /*005a*/ 	.short	(.L_18 - .L_17)


	//   ....[0]....
.L_17:
        /*005c*/ 	.word	0x000001e0


	//----- nvinfo : EIATTR_CBANK_PARAM_SIZE
	.align		4
.L_18:
        /*0060*/ 	.byte	0x03, 0x19
        /*0062*/ 	.short	0x001c


	//----- nvinfo : EIATTR_PARAM_CBANK
	.align		4
        /*0064*/ 	.byte	0x04, 0x0a
        /*0066*/ 	.short	(.L_20 - .L_19)
	.align		4
.L_19:
        /*0068*/ 	.word	index@(.nv.constant0._Z14x_plus_y_leq_cP6VStoremmi)
        /*006c*/ 	.short	0x0380
        /*006e*/ 	.short	0x001c


	//----- nvinfo : EIATTR_SW_WAR
	.align		4
.L_20:
        /*0070*/ 	.byte	0x04, 0x36
        /*0072*/ 	.short	(.L_22 - .L_21)
.L_21:
        /*0074*/ 	.word	0x00000008
.L_22:


//--------------------- .nv.callgraph             --------------------------
	.section	.nv.callgraph,"",@"SHT_CUDA_CALLGRAPH"
	.align	4
	.sectionentsize	8
	.align		4
        /*0000*/ 	.word	0x00000000
	.align		4
        /*0004*/ 	.word	0xffffffff
	.align		4
        /*0008*/ 	.word	0x00000000
	.align		4
        /*000c*/ 	.word	0xfffffffe
	.align		4
        /*0010*/ 	.word	0x00000000
	.align		4
        /*0014*/ 	.word	0xfffffffd
	.align		4
        /*0018*/ 	.word	0x00000000
	.align		4
        /*001c*/ 	.word	0xfffffffc


//--------------------- .nv.constant4             --------------------------
	.section	.nv.constant4,"a",@progbits
	.align	8
	.align		8
.nv.constant4:
        /*0000*/ 	.dword	vstore_d


//--------------------- .text._Z14x_plus_y_leq_cP6VStoremmi --------------------------
	.section	.text._Z14x_plus_y_leq_cP6VStoremmi,"ax",@progbits
	.align	128
        .global         _Z14x_plus_y_leq_cP6VStoremmi
        .type           _Z14x_plus_y_leq_cP6VStoremmi,@function
        .size           _Z14x_plus_y_leq_cP6VStoremmi,(.L_x_1 - _Z14x_plus_y_leq_cP6VStoremmi)
        .other          _Z14x_plus_y_leq_cP6VStoremmi,@"STO_CUDA_ENTRY STV_DEFAULT"
_Z14x_plus_y_leq_cP6VStoremmi:
.text._Z14x_plus_y_leq_cP6VStoremmi:
[----:B------:R-:W-:Y:S08]  /*0000*/  LDC R1, c[0x0][0x37c] ;  /* 0x0000df00ff017b82 */ /* 0x000ff00000000800 */
[----:B------:R-:W0:Y:S01]  /*0010*/  LDC.64 R2, c[0x0][0x380] ;  /* 0x0000e000ff027b82 */ /* 0x000e220000000a00 */
[----:B------:R-:W0:Y:S01]  /*0020*/  LDCU.64 UR8, c[0x0][0x358] ;  /* 0x00006b00ff0877ac */ /* 0x000e220008000a00 */
[----:B------:R-:W1:Y:S01]  /*0030*/  LDCU.64 UR4, c[0x0][0x390] ;  /* 0x00007200ff0477ac */ /* 0x000e620008000a00 */
[----:B------:R-:W2:Y:S01]  /*0040*/  LDCU.64 UR6, c[0x0][0x388] ;  /* 0x00007100ff0677ac */ /* 0x000ea20008000a00 */
[----:B0-----:R-:W3:Y:S01]  /*0050*/  LDG.E.64 R4, desc[UR8][R2.64] ;  /* 0x0000000802047981 */ /* 0x001ee2000c1e1b00 */
[----:B-1----:R-:W-:-:S02]  /*0060*/  USHF.L.U32 UR11, UR4, 0x3, URZ ;  /* 0x00000003040b7899 */ /* 0x002fc400080006ff */
[----:B------:R-:W-:Y:S02]  /*0070*/  USHF.L.U64.HI UR5, UR4, 0x3, UR5 ;  /* 0x0000000304057899 */ /* 0x000fe40008010205 */
[----:B--2---:R-:W-:Y:S02]  /*0080*/  USHF.L.U32 UR10, UR6, 0x3, URZ ;  /* 0x00000003060a7899 */ /* 0x004fe400080006ff */
[----:B------:R-:W-:Y:S01]  /*0090*/  USHF.L.U64.HI UR4, UR6, 0x3, UR7 ;  /* 0x0000000306047899 */ /* 0x000fe20008010207 */
[----:B------:R-:W0:Y:S01]  /*00a0*/  LDCU UR6, c[0x0][0x398] ;  /* 0x00007300ff0677ac */ /* 0x000e220008000800 */
[C---:B---3--:R-:W-:Y:S02]  /*00b0*/  IADD3 R8, P0, PT, R4.reuse, UR11, RZ ;  /* 0x0000000b04087c10 */ /* 0x048fe4000ff1e0ff */
[----:B------:R-:W-:Y:S02]  /*00c0*/  IADD3 R4, P1, PT, R4, UR10, RZ ;  /* 0x0000000a04047c10 */ /* 0x000fe4000ff3e0ff */
[----:B------:R-:W-:-:S02]  /*00d0*/  IADD3.X R9, PT, PT, R5, UR5, RZ, P0, !PT ;  /* 0x0000000505097c10 */ /* 0x000fc400087fe4ff */
[----:B------:R-:W-:-:S03]  /*00e0*/  IADD3.X R5, PT, PT, R5, UR4, RZ, P1, !PT ;  /* 0x0000000405057c10 */ /* 0x000fc60008ffe4ff */
[----:B------:R-:W2:Y:S04]  /*00f0*/  LDG.E R8, desc[UR8][R8.64] ;  /* 0x0000000808087981 */ /* 0x000ea8000c1e1900 */
[----:B------:R-:W0:Y:S01]  /*0100*/  LDG.E R0, desc[UR8][R4.64+0x4] ;  /* 0x0000040804007981 */ /* 0x000e22000c1e1900 */
[----:B--2---:R-:W-:-:S05]  /*0110*/  IMAD.MOV R13, RZ, RZ, -R8 ;  /* 0x000000ffff0d7224 */ /* 0x004fca00078e0a08 */
[----:B0-----:R-:W-:-:S05]  /*0120*/  VIADDMNMX R13, R13, UR6, R0, PT ;  /* 0x000000060d0d7c46 */ /* 0x001fca000b800100 */
[----:B------:R-:W-:Y:S04]  /*0130*/  STG.E desc[UR8][R4.64+0x4], R13 ;  /* 0x0000040d04007986 */ /* 0x000fe8000c101908 */
[----:B------:R-:W2:Y:S02]  /*0140*/  LDG.E.64 R2, desc[UR8][R2.64] ;  /* 0x0000000802027981 */ /* 0x000ea4000c1e1b00 */
[C---:B--2---:R-:W-:Y:S02]  /*0150*/  IADD3 R10, P0, PT, R2.reuse, UR10, RZ ;  /* 0x0000000a020a7c10 */ /* 0x044fe4000ff1e0ff */
[----:B------:R-:W-:Y:S02]  /*0160*/  IADD3 R6, P1, PT, R2, UR11, RZ ;  /* 0x0000000b02067c10 */ /* 0x000fe4000ff3e0ff */
[----:B------:R-:W-:-:S02]  /*0170*/  IADD3.X R11, PT, PT, R3, UR4, RZ, P0, !PT ;  /* 0x00000004030b7c10 */ /* 0x000fc400087fe4ff */
[----:B------:R-:W-:-:S03]  /*0180*/  IADD3.X R7, PT, PT, R3, UR5, RZ, P1, !PT ;  /* 0x0000000503077c10 */ /* 0x000fc60008ffe4ff */
[----:B------:R-:W2:Y:S04]  /*0190*/  LDG.E R10, desc[UR8][R10.64] ;  /* 0x000000080a0a7981 */ /* 0x000ea8000c1e1900 */
[----:B------:R-:W3:Y:S01]  /*01a0*/  LDG.E R0, desc[UR8][R6.64+0x4] ;  /* 0x0000040806007981 */ /* 0x000ee2000c1e1900 */
[----:B--2---:R-:W-:-:S05]  /*01b0*/  IMAD.MOV R9, RZ, RZ, -R10 ;  /* 0x000000ffff097224 */ /* 0x004fca00078e0a0a */
[----:B---3--:R-:W-:-:S05]  /*01c0*/  VIADDMNMX R9, R9, UR6, R0, PT ;  /* 0x0000000609097c46 */ /* 0x008fca000b800100 */
[----:B------:R-:W-:Y:S01]  /*01d0*/  STG.E desc[UR8][R6.64+0x4], R9 ;  /* 0x0000040906007986 */ /* 0x000fe2000c101908 */
[----:B------:R-:W-:Y:S05]  /*01e0*/  EXIT ;  /* 0x000000000000794d */ /* 0x000fea0003800000 */
.L_x_0:
[----:B------:R-:W-:-:S00]  /*01f0*/  BRA `(.L_x_0) ;  /* 0xfffffffc00fc7947 */ /* 0x000fc0000383ffff */
[----:B------:R-:W-:-:S00]  /*0200*/  NOP ;  /* 0x0000000000007918 */ /* 0x000fc00000000000 */
[----:B------:R-:W-:-:S00]  /*0210*/  NOP ;  /* 0x0000000000007918 */ /* 0x000fc00000000000 */
[----:B------:R-:W-:-:S00]  /*0220*/  NOP ;  /* 0x0000000000007918 */ /* 0x000fc00000000000 */
[----:B------:R-:W-:-:S00]  /*0230*/  NOP ;  /* 0x0000000000007918 */ /* 0x000fc00000000000 */
[----:B------:R-:W-:-:S00]  /*0240*/  NOP ;  /* 0x0000000000007918 */ /* 0x000fc00000000000 */
[----:B------:R-:W-:-:S00]  /*0250*/  NOP ;  /* 0x0000000000007918 */ /* 0x000fc00000000000 */
[----:B------:R-:W-:-:S00]  /*0260*/  NOP ;  /* 0x0000000000007918 */ /* 0x000fc00000000000 */
[----:B------:R-:W-:-:S00]  /*0270*/  NOP ;  /* 0x0000000000007918 */ /* 0x000fc00000000000 */
.L_x_1:


//--------------------- .nv.shared.reserved.0     --------------------------
	.section	.nv.shared.reserved.0,"aw",@nobits
	.weak		__nv_reservedSMEM_offset_0_alias
	.size		__nv_reservedSMEM_offset_0_alias, 0, 64
	.other		__nv_reservedSMEM_offset_0_alias,@"STO_CUDA_RESERVED_SHARED STV_DEFAULT"
__nv_reservedSMEM_offset_0_alias:
	.zero		0
	.zero		64


//--------------------- .nv.global                --------------------------
	.section	.nv.global,"aw",@nobits
	.align	8
.nv.global:
	.type		vstore_d,@object
	.size		vstore_d,(.L_0 - vstore_d)
vstore_d:
	.zero		16
.L_0:


//--------------------- .nv.constant0._Z14x_plus_y_leq_cP6VStoremmi --------------------------
	.section	.nv.constant0._Z14x_plus_y_leq_cP6VStoremmi,"a",@progbits
	.sectionflags	@""
	.align	4
.nv.constant0._Z14x_plus_y_leq_cP6VStoremmi:
	.zero		924


//--------------------- SYMBOLS --------------------------

	.type		.nv.reservedSmem.offset0,@object
	.size		.nv.reservedSmem.offset0,0x4
